	.headerflags	@"EF_CUDA_TEXMODE_UNIFIED EF_CUDA_64BIT_ADDRESS EF_CUDA_ACCELERATORS EF_CUDA_SM90 EF_CUDA_VIRTUAL_SM(EF_CUDA_SM90)"
	.elftype	@"ET_EXEC"


//--------------------- .nv.info                  --------------------------
	.section	.nv.info,"",@"SHT_CUDA_INFO"
	.align	4


	//----- nvinfo : EIATTR_REGCOUNT
	.align		4
        /*0000*/ 	.byte	0x04, 0x2f
        /*0002*/ 	.short	(.L_3 - .L_2)
	.align		4
.L_2:
        /*0004*/ 	.word	index@(triton_per_fused_add_mean_mul_sqrt_sub_0)
        /*0008*/ 	.word	0x00000010


	//----- nvinfo : EIATTR_MIN_STACK_SIZE
	.align		4
.L_3:
        /*000c*/ 	.byte	0x04, 0x12
        /*000e*/ 	.short	(.L_5 - .L_4)
	.align		4
.L_4:
        /*0010*/ 	.word	index@(triton_per_fused_add_mean_mul_sqrt_sub_0)
        /*0014*/ 	.word	0x00000000


	//----- nvinfo : EIATTR_FRAME_SIZE
	.align		4
.L_5:
        /*0018*/ 	.byte	0x04, 0x11
        /*001a*/ 	.short	(.L_7 - .L_6)
	.align		4
.L_6:
        /*001c*/ 	.word	index@(triton_per_fused_add_mean_mul_sqrt_sub_0)
        /*0020*/ 	.word	0x00000000


	//----- nvinfo : EIATTR_MIN_STACK_SIZE
	.align		4
.L_7:
        /*0024*/ 	.byte	0x04, 0x12
        /*0026*/ 	.short	(.L_9 - .L_8)
	.align		4
.L_8:
        /*0028*/ 	.word	index@(triton_per_fused_add_mean_mul_sqrt_sub_0)
        /*002c*/ 	.word	0x00000000
.L_9:


//--------------------- .nv.info.triton_per_fused_add_mean_mul_sqrt_sub_0 --------------------------
	.section	.nv.info.triton_per_fused_add_mean_mul_sqrt_sub_0,"",@"SHT_CUDA_INFO"
	.sectionflags	@""
	.align	4


	//----- nvinfo : EIATTR_CUDA_API_VERSION
	.align		4
        /*0000*/ 	.byte	0x04, 0x37
        /*0002*/ 	.short	(.L_11 - .L_10)
.L_10:
        /*0004*/ 	.word	0x0000007c


	//----- nvinfo : EIATTR_KPARAM_INFO
	.align		4
.L_11:
        /*0008*/ 	.byte	0x04, 0x17
        /*000a*/ 	.short	(.L_13 - .L_12)
.L_12:
        /*000c*/ 	.word	0x00000000
        /*0010*/ 	.short	0x0003
        /*0012*/ 	.short	0x0018
        /*0014*/ 	.byte	0x00, 0xf0, 0x11, 0x00


	//----- nvinfo : EIATTR_KPARAM_INFO
	.align		4
.L_13:
        /*0018*/ 	.byte	0x04, 0x17
        /*001a*/ 	.short	(.L_15 - .L_14)
.L_14:
        /*001c*/ 	.word	0x00000000
        /*0020*/ 	.short	0x0002
        /*0022*/ 	.short	0x0010
        /*0024*/ 	.byte	0x00, 0xf4, 0x21, 0x00


	//----- nvinfo : EIATTR_KPARAM_INFO
	.align		4
.L_15:
        /*0028*/ 	.byte	0x04, 0x17
        /*002a*/ 	.short	(.L_17 - .L_16)
.L_16:
        /*002c*/ 	.word	0x00000000
        /*0030*/ 	.short	0x0001
        /*0032*/ 	.short	0x0008
        /*0034*/ 	.byte	0x00, 0xf4, 0x21, 0x00


	//----- nvinfo : EIATTR_KPARAM_INFO
	.align		4
.L_17:
        /*0038*/ 	.byte	0x04, 0x17
        /*003a*/ 	.short	(.L_19 - .L_18)
.L_18:
        /*003c*/ 	.word	0x00000000
        /*0040*/ 	.short	0x0000
        /*0042*/ 	.short	0x0000
        /*0044*/ 	.byte	0x00, 0xf4, 0x21, 0x00


	//----- nvinfo : EIATTR_SPARSE_MMA_MASK
	.align		4
.L_19:
        /*0048*/ 	.byte	0x03, 0x50
        /*004a*/ 	.short	0x0000


	//----- nvinfo : EIATTR_MAXREG_COUNT
	.align		4
        /*004c*/ 	.byte	0x03, 0x1b
        /*004e*/ 	.short	0x00ff


	//----- nvinfo : EIATTR_COOP_GROUP_MASK_REGIDS
	.align		4
        /*0050*/ 	.byte	0x04, 0x29
        /*0052*/ 	.short	(.L_21 - .L_20)


	//   ....[0]....
.L_20:
        /*0054*/ 	.word	0xffffffff


	//   ....[1]....
        /*0058*/ 	.word	0xffffffff


	//   ....[2]....
        /*005c*/ 	.word	0xffffffff


	//   ....[3]....
        /*0060*/ 	.word	0xffffffff


	//   ....[4]....
        /*0064*/ 	.word	0xffffffff


	//   ....[5]....
        /*0068*/ 	.word	0xffffffff


	//----- nvinfo : EIATTR_COOP_GROUP_INSTR_OFFSETS
	.align		4
.L_21:
        /*006c*/ 	.byte	0x04, 0x28
        /*006e*/ 	.short	(.L_23 - .L_22)


	//   ....[0]....
.L_22:
        /*0070*/ 	.word	0x000001f0


	//   ....[1]....
        /*0074*/ 	.word	0x00000220


	//   ....[2]....
        /*0078*/ 	.word	0x00000260


	//   ....[3]....
        /*007c*/ 	.word	0x00000280


	//   ....[4]....
        /*0080*/ 	.word	0x000002a0


	//   ....[5]....
        /*0084*/ 	.word	0x00000310


	//----- nvinfo : EIATTR_EXIT_INSTR_OFFSETS
	.align		4
.L_23:
        /*0088*/ 	.byte	0x04, 0x1c
        /*008a*/ 	.short	(.L_25 - .L_24)


	//   ....[0]....
.L_24:
        /*008c*/ 	.word	0x00000380


	//   ....[1]....
        /*0090*/ 	.word	0x000003d0


	//----- nvinfo : EIATTR_REQNTID
	.align		4
.L_25:
        /*0094*/ 	.byte	0x04, 0x10
        /*0096*/ 	.short	(.L_27 - .L_26)
.L_26:
        /*0098*/ 	.word	0x00000040
        /*009c*/ 	.word	0x00000001
        /*00a0*/ 	.word	0x00000001


	//----- nvinfo : EIATTR_CBANK_PARAM_SIZE
	.align		4
.L_27:
        /*00a4*/ 	.byte	0x03, 0x19
        /*00a6*/ 	.short	0x001c


	//----- nvinfo : EIATTR_PARAM_CBANK
	.align		4
        /*00a8*/ 	.byte	0x04, 0x0a
        /*00aa*/ 	.short	(.L_29 - .L_28)
	.align		4
.L_28:
        /*00ac*/ 	.word	index@(.nv.constant0.triton_per_fused_add_mean_mul_sqrt_sub_0)
        /*00b0*/ 	.short	0x0210
        /*00b2*/ 	.short	0x001c


	//----- nvinfo : EIATTR_SW_WAR
	.align		4
.L_29:
        /*00b4*/ 	.byte	0x04, 0x36
        /*00b6*/ 	.short	(.L_31 - .L_30)
.L_30:
        /*00b8*/ 	.word	0x00000008
.L_31:


//--------------------- .nv.callgraph             --------------------------
	.section	.nv.callgraph,"",@"SHT_CUDA_CALLGRAPH"
	.align	4
	.sectionentsize	8
	.align		4
        /*0000*/ 	.word	0x00000000
	.align		4
        /*0004*/ 	.word	0xffffffff
	.align		4
        /*0008*/ 	.word	0x00000000
	.align		4
        /*000c*/ 	.word	0xfffffffe
	.align		4
        /*0010*/ 	.word	0x00000000
	.align		4
        /*0014*/ 	.word	0xfffffffd
	.align		4
        /*0018*/ 	.word	0x00000000
	.align		4
        /*001c*/ 	.word	0xfffffffc


//--------------------- .nv.constant4             --------------------------
	.section	.nv.constant4,"a",@progbits
	.align	8
	.align		8
.nv.constant4:
        /*0000*/ 	.dword	_$_str
	.align		8
        /*0008*/ 	.dword	_$_str_$_2


//--------------------- .text.triton_per_fused_add_mean_mul_sqrt_sub_0 --------------------------
	.section	.text.triton_per_fused_add_mean_mul_sqrt_sub_0,"ax",@progbits
	.sectionflags	@"SHF_BARRIERS=1"
	.align	128
        .global         triton_per_fused_add_mean_mul_sqrt_sub_0
        .type           triton_per_fused_add_mean_mul_sqrt_sub_0,@function
        .size           triton_per_fused_add_mean_mul_sqrt_sub_0,(.L_x_1 - triton_per_fused_add_mean_mul_sqrt_sub_0)
        .other          triton_per_fused_add_mean_mul_sqrt_sub_0,@"STO_CUDA_ENTRY STV_DEFAULT"
triton_per_fused_add_mean_mul_sqrt_sub_0:
.text.triton_per_fused_add_mean_mul_sqrt_sub_0:
[----:B------:R-:W0:Y:S02]  /*0000*/  LDC R1, c[0x0][0x28] ;  /* 0x00000a00ff017b82 */ /* 0x000e240000000800 */
[----:B------:R-:W1:Y:S01]  /*0010*/  S2R R13, SR_TID.X ;  /* 0x00000000000d7919 */ /* 0x000e620000002100 */
[----:B------:R-:W2:Y:S01]  /*0020*/  LDC.64 R4, c[0x0][0x218] ;  /* 0x00008600ff047b82 */ /* 0x000ea20000000a00 */
[----:B------:R-:W-:-:S07]  /*0030*/  ULDC.64 UR6, c[0x0][0x208] ;  /* 0x0000820000067ab9 */ /* 0x000fce0000000a00 */
[----:B------:R-:W3:Y:S01]  /*0040*/  LDC.64 R8, c[0x0][0x220] ;  /* 0x00008800ff087b82 */ /* 0x000ee20000000a00 */
[----:B-1----:R-:W-:-:S04]  /*0050*/  SHF.L.U32 R0, R13, 0x2, RZ ;  /* 0x000000020d007819 */ /* 0x002fc800000006ff */
[----:B------:R-:W-:-:S05]  /*0060*/  LOP3.LUT R3, R0, 0xfc, RZ, 0xc0, !PT ;  /* 0x000000fc00037812 */ /* 0x000fca00078ec0ff */
[----:B--2---:R-:W-:-:S04]  /*0070*/  IMAD.WIDE.U32 R4, R3, 0x4, R4 ;  /* 0x0000000403047825 */ /* 0x004fc800078e0004 */
[----:B---3--:R-:W-:Y:S02]  /*0080*/  IMAD.WIDE.U32 R8, R3, 0x4, R8 ;  /* 0x0000000403087825 */ /* 0x008fe400078e0008 */
[----:B------:R-:W2:Y:S04]  /*0090*/  LDG.E.128 R4, desc[UR6][R4.64] ;  /* 0x0000000604047981 */ /* 0x000ea8000c1e1d00 */
[----:B------:R-:W2:Y:S01]  /*00a0*/  LDG.E.128 R8, desc[UR6][R8.64] ;  /* 0x0000000608087981 */ /* 0x000ea2000c1e1d00 */
[----:B------:R-:W1:Y:S01]  /*00b0*/  S2UR UR5, SR_CgaCtaId ;  /* 0x00000000000579c3 */ /* 0x000e620000008800 */
[C---:B------:R-:W-:Y:S01]  /*00c0*/  LOP3.LUT P0, RZ, R13.reuse, 0x1f, RZ, 0xc0, !PT ;  /* 0x0000001f0dff7812 */ /* 0x040fe2000780c0ff */
[----:B------:R-:W-:Y:S01]  /*00d0*/  UMOV UR4, 0x400 ;  /* 0x0000040000047882 */ /* 0x000fe20000000000 */
[----:B------:R-:W-:Y:S01]  /*00e0*/  ISETP.GE.AND P1, PT, R13, 0x2, PT ;  /* 0x000000020d00780c */ /* 0x000fe20003f26270 */
[----:B-1----:R-:W-:Y:S01]  /*00f0*/  UPRMT UR4, UR5, 0x654, UR4 ;  /* 0x0000065405047896 */ /* 0x002fe20008000004 */
[----:B--2---:R-:W-:Y:S01]  /*0100*/  FADD R3, R4, -R8 ;  /* 0x8000000804037221 */ /* 0x004fe20000000000 */
[----:B------:R-:W-:Y:S01]  /*0110*/  FADD R6, R6, -R10 ;  /* 0x8000000a06067221 */ /* 0x000fe20000000000 */
[----:B------:R-:W-:-:S02]  /*0120*/  FADD R7, R7, -R11 ;  /* 0x8000000b07077221 */ /* 0x000fc40000000000 */
[----:B------:R-:W-:Y:S01]  /*0130*/  FFMA R12, R3, R3, 9.9999999747524270788e-07 ;  /* 0x358637bd030c7423 */ /* 0x000fe20000000003 */
[----:B------:R-:W-:Y:S01]  /*0140*/  FADD R3, R5, -R9 ;  /* 0x8000000905037221 */ /* 0x000fe20000000000 */
[----:B------:R-:W-:Y:S01]  /*0150*/  FFMA R6, R6, R6, 9.9999999747524270788e-07 ;  /* 0x358637bd06067423 */ /* 0x000fe20000000006 */
[----:B------:R-:W-:Y:S02]  /*0160*/  FFMA R7, R7, R7, 9.9999999747524270788e-07 ;  /* 0x358637bd07077423 */ /* 0x000fe40000000007 */
[----:B------:R-:W-:Y:S01]  /*0170*/  FFMA R3, R3, R3, 9.9999999747524270788e-07 ;  /* 0x358637bd03037423 */ /* 0x000fe20000000003 */
[----:B------:R-:W-:Y:S08]  /*0180*/  MUFU.SQRT R12, R12 ;  /* 0x0000000c000c7308 */ /* 0x000ff00000002000 */
[----:B------:R-:W1:Y:S08]  /*0190*/  MUFU.SQRT R3, R3 ;  /* 0x0000000300037308 */ /* 0x000e700000002000 */
[----:B------:R-:W2:Y:S01]  /*01a0*/  MUFU.SQRT R6, R6 ;  /* 0x0000000600067308 */ /* 0x000ea20000002000 */
[----:B-1----:R-:W-:-:S07]  /*01b0*/  FADD R5, R12, R3 ;  /* 0x000000030c057221 */ /* 0x002fce0000000000 */
[----:B------:R-:W1:Y:S01]  /*01c0*/  MUFU.SQRT R7, R7 ;  /* 0x0000000700077308 */ /* 0x000e620000002000 */
[----:B--2---:R-:W-:-:S04]  /*01d0*/  FADD R4, R6, R5 ;  /* 0x0000000506047221 */ /* 0x004fc80000000000 */
[----:B-1----:R-:W-:-:S05]  /*01e0*/  FADD R4, R7, R4 ;  /* 0x0000000407047221 */ /* 0x002fca0000000000 */
[----:B------:R-:W1:Y:S02]  /*01f0*/  SHFL.BFLY PT, R5, R4, 0x10, 0x1f ;  /* 0x0e001f0004057f89 */ /* 0x000e6400000e0000 */
[----:B-1----:R-:W-:Y:S01]  /*0200*/  FADD R5, R4, R5 ;  /* 0x0000000504057221 */ /* 0x002fe20000000000 */
[----:B------:R-:W-:-:S04]  /*0210*/  SHF.R.U32.HI R4, RZ, 0x3, R13 ;  /* 0x00000003ff047819 */ /* 0x000fc8000001160d */
[----:B------:R-:W1:Y:S01]  /*0220*/  SHFL.BFLY PT, R8, R5, 0x8, 0x1f ;  /* 0x0d001f0005087f89 */ /* 0x000e6200000e0000 */
[----:B------:R-:W-:Y:S01]  /*0230*/  LOP3.LUT R4, R4, 0x4, RZ, 0xc0, !PT ;  /* 0x0000000404047812 */ /* 0x000fe200078ec0ff */
[----:B-1----:R-:W-:Y:S01]  /*0240*/  FADD R8, R5, R8 ;  /* 0x0000000805087221 */ /* 0x002fe20000000000 */
[----:B------:R-:W-:-:S04]  /*0250*/  LOP3.LUT R5, R13, 0x1, RZ, 0xc0, !PT ;  /* 0x000000010d057812 */ /* 0x000fc800078ec0ff */
[----:B------:R-:W1:Y:S02]  /*0260*/  SHFL.BFLY PT, R3, R8, 0x4, 0x1f ;  /* 0x0c801f0008037f89 */ /* 0x000e6400000e0000 */
[----:B-1----:R-:W-:-:S05]  /*0270*/  FADD R3, R8, R3 ;  /* 0x0000000308037221 */ /* 0x002fca0000000000 */
[----:B------:R-:W1:Y:S02]  /*0280*/  SHFL.BFLY PT, R6, R3, 0x2, 0x1f ;  /* 0x0c401f0003067f89 */ /* 0x000e6400000e0000 */
[----:B-1----:R-:W-:-:S05]  /*0290*/  FADD R6, R3, R6 ;  /* 0x0000000603067221 */ /* 0x002fca0000000000 */
[----:B------:R-:W1:Y:S02]  /*02a0*/  SHFL.BFLY PT, R7, R6, 0x1, 0x1f ;  /* 0x0c201f0006077f89 */ /* 0x000e6400000e0000 */
[----:B-1----:R-:W-:-:S05]  /*02b0*/  FADD R7, R6, R7 ;  /* 0x0000000706077221 */ /* 0x002fca0000000000 */
[----:B------:R-:W-:Y:S01]  /*02c0*/  @!P0 STS [R4+UR4], R7 ;  /* 0x0000000704008988 */ /* 0x000fe20008000804 */
[----:B------:R-:W-:Y:S01]  /*02d0*/  BAR.SYNC.DEFER_BLOCKING 0x0 ;  /* 0x0000000000007b1d */ /* 0x000fe20000010000 */
[----:B------:R-:W-:-:S04]  /*02e0*/  ISETP.NE.U32.AND P0, PT, R5, 0x1, PT ;  /* 0x000000010500780c */ /* 0x000fc80003f05070 */
[----:B------:R-:W-:Y:S01]  /*02f0*/  ISETP.LT.AND P0, PT, R13, 0x2, P0 ;  /* 0x000000020d00780c */ /* 0x000fe20000701270 */
[----:B------:R-:W1:Y:S04]  /*0300*/  @!P1 LDS R2, [R0+UR4] ;  /* 0x0000000400029984 */ /* 0x000e680008000800 */
[----:B-1----:R-:W1:Y:S02]  /*0310*/  SHFL.BFLY PT, R3, R2, 0x1, 0x1f ;  /* 0x0c201f0002037f89 */ /* 0x002e6400000e0000 */
[----:B-1----:R-:W-:-:S06]  /*0320*/  FADD R3, R2, R3 ;  /* 0x0000000302037221 */ /* 0x002fcc0000000000 */
[----:B------:R1:W-:Y:S01]  /*0330*/  @P0 STS [R0+UR4], R3 ;  /* 0x0000000300000988 */ /* 0x0003e20008000804 */
[----:B------:R-:W-:Y:S01]  /*0340*/  BAR.SYNC.DEFER_BLOCKING 0x0 ;  /* 0x0000000000007b1d */ /* 0x000fe20000010000 */
[----:B------:R-:W-:-:S05]  /*0350*/  LOP3.LUT P0, RZ, R13, 0x3f, RZ, 0xc0, !PT ;  /* 0x0000003f0dff7812 */ /* 0x000fca000780c0ff */
[----:B------:R-:W2:Y:S02]  /*0360*/  LDS R5, [UR4] ;  /* 0x00000004ff057984 */ /* 0x000ea40008000800 */
[----:B------:R-:W-:Y:S06]  /*0370*/  BAR.SYNC.DEFER_BLOCKING 0x0 ;  /* 0x0000000000007b1d */ /* 0x000fec0000010000 */
[----:B-1----:R-:W-:Y:S05]  /*0380*/  @P0 EXIT ;  /* 0x000000000000094d */ /* 0x002fea0003800000 */
[----:B------:R-:W0:Y:S01]  /*0390*/  LDC.64 R2, c[0x0][0x210] ;  /* 0x00008400ff027b82 */ /* 0x000e220000000a00 */
[----:B--2---:R-:W-:-:S04]  /*03a0*/  FADD R5, RZ, R5 ;  /* 0x00000005ff057221 */ /* 0x004fc80000000000 */
[----:B------:R-:W-:-:S05]  /*03b0*/  FMUL R5, R5, 0.00390625 ;  /* 0x3b80000005057820 */ /* 0x000fca0000400000 */
[----:B0-----:R-:W-:Y:S01]  /*03c0*/  STG.E desc[UR6][R2.64], R5 ;  /* 0x0000000502007986 */ /* 0x001fe2000c101906 */
[----:B------:R-:W-:Y:S05]  /*03d0*/  EXIT ;  /* 0x000000000000794d */ /* 0x000fea0003800000 */
.L_x_0:
[----:B------:R-:W-:-:S00]  /*03e0*/  BRA `(.L_x_0) ;  /* 0xfffffffc00fc7947 */ /* 0x000fc0000383ffff */
[----:B------:R-:W-:-:S00]  /*03f0*/  NOP ;  /* 0x0000000000007918 */ /* 0x000fc00000000000 */
        /* <DEDUP_REMOVED lines=8> */
.L_x_1:


//--------------------- .nv.global.init           --------------------------
	.section	.nv.global.init,"aw",@progbits
.nv.global.init:
	.type		_$_str,@object
	.size		_$_str,(_$_str_$_2 - _$_str)
_$_str:
        /*0000*/ 	.byte	0x5f, 0x5f, 0x43, 0x55, 0x44, 0x41, 0x5f, 0x46, 0x54, 0x5a, 0x00
	.type		_$_str_$_2,@object
	.size		_$_str_$_2,(.L_1 - _$_str_$_2)
_$_str_$_2:
        /*000b*/ 	.byte	0x5f, 0x5f, 0x43, 0x55, 0x44, 0x41, 0x5f, 0x50, 0x52, 0x45, 0x43, 0x5f, 0x53, 0x51, 0x52, 0x54
        /*001b*/ 	.byte	0x00
.L_1:


//--------------------- .nv.shared.triton_per_fused_add_mean_mul_sqrt_sub_0 --------------------------
	.section	.nv.shared.triton_per_fused_add_mean_mul_sqrt_sub_0,"aw",@nobits
	.sectionflags	@""
	.align	16
	.zero		1024


//--------------------- .nv.constant0.triton_per_fused_add_mean_mul_sqrt_sub_0 --------------------------
	.section	.nv.constant0.triton_per_fused_add_mean_mul_sqrt_sub_0,"a",@progbits
	.sectionflags	@""
	.align	4
.nv.constant0.triton_per_fused_add_mean_mul_sqrt_sub_0:
	.zero		556
